//
// Generated by NVIDIA NVVM Compiler
//
// Compiler Build ID: CL-36424714
// Cuda compilation tools, release 13.0, V13.0.88
// Based on NVVM 20.0.0
//

.version 9.0
.target sm_100
.address_size 64

	// .globl	_Z14racy_incrementPii

.visible .entry _Z14racy_incrementPii(
	.param .u64 .ptr .align 1 _Z14racy_incrementPii_param_0,
	.param .u32 _Z14racy_incrementPii_param_1
)
{
	.reg .pred 	%p<2>;
	.reg .b32 	%r<4>;
	.reg .b64 	%rd<3>;

	ld.param.u64 	%rd1, [_Z14racy_incrementPii_param_0];
	ld.param.u32 	%r1, [_Z14racy_incrementPii_param_1];
	setp.lt.s32 	%p1, %r1, 1;
	@%p1 bra 	$L__BB0_2;
	cvta.to.global.u64 	%rd2, %rd1;
	ld.global.u32 	%r2, [%rd2];
	add.s32 	%r3, %r2, %r1;
	st.global.u32 	[%rd2], %r3;
$L__BB0_2:
	ret;

}


// ===== COMPILED SASS (sm_100) =====

	.target	sm_100

	.elftype	@"ET_EXEC"


//--------------------- .note.nv.tkinfo           --------------------------
	.section	.note.nv.tkinfo,"",@"SHT_NOTE"
	.sectionflags	@"SHF_NOTE_NV_TKINFO"
	.tkinfo
        /*0018*/ 	.word	0x00000002
        /*0030*/ 	.string	""
        /*0030*/ 	.string	"ptxas"
        /*0030*/ 	.string	"Cuda compilation tools, release 13.0, V13.0.88"
        /*0030*/ 	.string	"Build cuda_13.0.r13.0/compiler.36424714_0"
        /*0030*/ 	.string	"-arch sm_100 -m 64 "



//--------------------- .note.nv.cuinfo           --------------------------
	.section	.note.nv.cuinfo,"",@"SHT_NOTE"
	.sectionflags	@"SHF_NOTE_NV_CUINFO"
        /*0018*/ 	.short	0x0002
        /*001a*/ 	.short	0x0064
        /*001c*/ 	.short	0x0082
	.zero		2


//--------------------- .nv.info                  --------------------------
	.section	.nv.info,"",@"SHT_CUDA_INFO"
	.align	4


	//----- nvinfo : EIATTR_REGCOUNT
	.align		4
        /*0000*/ 	.byte	0x04, 0x2f
        /*0002*/ 	.short	(.L_1 - .L_0)
	.align		4
.L_0:
        /*0004*/ 	.word	index@(_Z14racy_incrementPii)
        /*0008*/ 	.word	0x00000008


	//----- nvinfo : EIATTR_FRAME_SIZE
	.align		4
.L_1:
        /*000c*/ 	.byte	0x04, 0x11
        /*000e*/ 	.short	(.L_3 - .L_2)
	.align		4
.L_2:
        /*0010*/ 	.word	index@(_Z14racy_incrementPii)
        /*0014*/ 	.word	0x00000000


	//----- nvinfo : EIATTR_MIN_STACK_SIZE
	.align		4
.L_3:
        /*0018*/ 	.byte	0x04, 0x12
        /*001a*/ 	.short	(.L_5 - .L_4)
	.align		4
.L_4:
        /*001c*/ 	.word	index@(_Z14racy_incrementPii)
        /*0020*/ 	.word	0x00000000
.L_5:


//--------------------- .nv.compat                --------------------------
	.section	.nv.compat,"",@"SHT_CUDA_COMPAT_INFO"
	.align	4
        /*0000*/ 	.byte	0x02, 0x09, 0x00, 0x00, 0x02, 0x02, 0x01, 0x00, 0x02, 0x05, 0x05, 0x00, 0x03, 0x07, 0x01, 0x01
        /*0010*/ 	.byte	0x02, 0x03, 0x00, 0x00, 0x02, 0x06, 0x01, 0x00, 0x04, 0x0b, 0x08, 0x00, 0x09, 0x00, 0x00, 0x00
        /*0020*/ 	.byte	0x00, 0x00, 0x00, 0x00


//--------------------- .nv.info._Z14racy_incrementPii --------------------------
	.section	.nv.info._Z14racy_incrementPii,"",@"SHT_CUDA_INFO"
	.sectionflags	@""
	.align	4


	//----- nvinfo : EIATTR_CUDA_API_VERSION
	.align		4
        /*0000*/ 	.byte	0x04, 0x37
        /*0002*/ 	.short	(.L_7 - .L_6)
.L_6:
        /*0004*/ 	.word	0x00000082


	//----- nvinfo : EIATTR_KPARAM_INFO
	.align		4
.L_7:
        /*0008*/ 	.byte	0x04, 0x17
        /*000a*/ 	.short	(.L_9 - .L_8)
.L_8:
        /*000c*/ 	.word	0x00000000
        /*0010*/ 	.short	0x0001
        /*0012*/ 	.short	0x0008
        /*0014*/ 	.byte	0x00, 0xf0, 0x11, 0x00


	//----- nvinfo : EIATTR_KPARAM_INFO
	.align		4
.L_9:
        /*0018*/ 	.byte	0x04, 0x17
        /*001a*/ 	.short	(.L_11 - .L_10)
.L_10:
        /*001c*/ 	.word	0x00000000
        /*0020*/ 	.short	0x0000
        /*0022*/ 	.short	0x0000
        /*0024*/ 	.byte	0x00, 0xf5, 0x21, 0x00


	//----- nvinfo : EIATTR_SPARSE_MMA_MASK
	.align		4
.L_11:
        /*0028*/ 	.byte	0x03, 0x50
        /*002a*/ 	.short	0x0000


	//----- nvinfo : EIATTR_MAXREG_COUNT
	.align		4
        /*002c*/ 	.byte	0x03, 0x1b
        /*002e*/ 	.short	0x00ff


	//----- nvinfo : EIATTR_MERCURY_ISA_VERSION
	.align		4
        /*0030*/ 	.byte	0x03, 0x5f
        /*0032*/ 	.short	0x0101


	//----- nvinfo : EIATTR_VRC_CTA_INIT_COUNT
	.align		4
        /*0034*/ 	.byte	0x02, 0x4a
	.zero		1
	.zero		1


	//----- nvinfo : EIATTR_EXIT_INSTR_OFFSETS
	.align		4
        /*0038*/ 	.byte	0x04, 0x1c
        /*003a*/ 	.short	(.L_13 - .L_12)


	//   ....[0]....
.L_12:
        /*003c*/ 	.word	0x00000030


	//   ....[1]....
        /*0040*/ 	.word	0x00000090


	//----- nvinfo : EIATTR_CBANK_PARAM_SIZE
	.align		4
.L_13:
        /*0044*/ 	.byte	0x03, 0x19
        /*0046*/ 	.short	0x000c


	//----- nvinfo : EIATTR_PARAM_CBANK
	.align		4
        /*0048*/ 	.byte	0x04, 0x0a
        /*004a*/ 	.short	(.L_15 - .L_14)
	.align		4
.L_14:
        /*004c*/ 	.word	index@(.nv.constant0._Z14racy_incrementPii)
        /*0050*/ 	.short	0x0380
        /*0052*/ 	.short	0x000c


	//----- nvinfo : EIATTR_SW_WAR
	.align		4
.L_15:
        /*0054*/ 	.byte	0x04, 0x36
        /*0056*/ 	.short	(.L_17 - .L_16)
.L_16:
        /*0058*/ 	.word	0x00000008
.L_17:


//--------------------- .nv.callgraph             --------------------------
	.section	.nv.callgraph,"",@"SHT_CUDA_CALLGRAPH"
	.align	4
	.sectionentsize	8
	.align		4
        /*0000*/ 	.word	0x00000000
	.align		4
        /*0004*/ 	.word	0xffffffff
	.align		4
        /*0008*/ 	.word	0x00000000
	.align		4
        /*000c*/ 	.word	0xfffffffe
	.align		4
        /*0010*/ 	.word	0x00000000
	.align		4
        /*0014*/ 	.word	0xfffffffd
	.align		4
        /*0018*/ 	.word	0x00000000
	.align		4
        /*001c*/ 	.word	0xfffffffc


//--------------------- .text._Z14racy_incrementPii --------------------------
	.section	.text._Z14racy_incrementPii,"ax",@progbits
	.align	128
        .global         _Z14racy_incrementPii
        .type           _Z14racy_incrementPii,@function
        .size           _Z14racy_incrementPii,(.L_x_1 - _Z14racy_incrementPii)
        .other          _Z14racy_incrementPii,@"STO_CUDA_ENTRY STV_DEFAULT"
_Z14racy_incrementPii:
.text._Z14racy_incrementPii:
[----:B------:R-:W-:Y:S08]  /*0000*/  LDC R1, c[0x0][0x37c] ;  /* 0x0000df00ff017b82 */ /* 0x000ff00000000800 */
[----:B------:R-:W0:Y:S02]  /*0010*/  LDC R5, c[0x0][0x388] ;  /* 0x0000e200ff057b82 */ /* 0x000e240000000800 */
[----:B0-----:R-:W-:-:S13]  /*0020*/  ISETP.GE.AND P0, PT, R5, 0x1, PT ;  /* 0x000000010500780c */ /* 0x001fda0003f06270 */
[----:B------:R-:W-:Y:S05]  /*0030*/  @!P0 EXIT ;  /* 0x000000000000894d */ /* 0x000fea0003800000 */
[----:B------:R-:W0:Y:S01]  /*0040*/  LDC.64 R2, c[0x0][0x380] ;  /* 0x0000e000ff027b82 */ /* 0x000e220000000a00 */
[----:B------:R-:W0:Y:S02]  /*0050*/  LDCU.64 UR4, c[0x0][0x358] ;  /* 0x00006b00ff0477ac */ /* 0x000e240008000a00 */
[----:B0-----:R-:W2:Y:S02]  /*0060*/  LDG.E R0, desc[UR4][R2.64] ;  /* 0x0000000402007981 */ /* 0x001ea4000c1e1900 */
[----:B--2---:R-:W-:-:S05]  /*0070*/  IADD3 R5, PT, PT, R0, R5, RZ ;  /* 0x0000000500057210 */ /* 0x004fca0007ffe0ff */
[----:B------:R-:W-:Y:S01]  /*0080*/  STG.E desc[UR4][R2.64], R5 ;  /* 0x0000000502007986 */ /* 0x000fe2000c101904 */
[----:B------:R-:W-:Y:S05]  /*0090*/  EXIT ;  /* 0x000000000000794d */ /* 0x000fea0003800000 */
.L_x_0:
[----:B------:R-:W-:-:S00]  /*00a0*/  BRA `(.L_x_0) ;  /* 0xfffffffc00fc7947 */ /* 0x000fc0000383ffff */
[----:B------:R-:W-:-:S00]  /*00b0*/  NOP ;  /* 0x0000000000007918 */ /* 0x000fc00000000000 */
        /* <DEDUP_REMOVED lines=12> */
.L_x_1:


//--------------------- .nv.shared.reserved.0     --------------------------
	.section	.nv.shared.reserved.0,"aw",@nobits
	.weak		__nv_reservedSMEM_offset_0_alias
	.size		__nv_reservedSMEM_offset_0_alias, 0, 64
	.other		__nv_reservedSMEM_offset_0_alias,@"STO_CUDA_RESERVED_SHARED STV_DEFAULT"
__nv_reservedSMEM_offset_0_alias:
	.zero		0
	.zero		64


//--------------------- .nv.constant0._Z14racy_incrementPii --------------------------
	.section	.nv.constant0._Z14racy_incrementPii,"a",@progbits
	.sectionflags	@""
	.align	4
.nv.constant0._Z14racy_incrementPii:
	.zero		908


//--------------------- SYMBOLS --------------------------

	.type		.nv.reservedSmem.offset0,@object
	.size		.nv.reservedSmem.offset0,0x4
